//
// Generated by NVIDIA NVVM Compiler
//
// Compiler Build ID: CL-36424714
// Cuda compilation tools, release 13.0, V13.0.88
// Based on NVVM 20.0.0
//

.version 9.0
.target sm_100
.address_size 64

	// .globl	_Z11cudaRoutineiPf
.extern .func  (.param .b32 func_retval0) vprintf
(
	.param .b64 vprintf_param_0,
	.param .b64 vprintf_param_1
)
;
.global .align 1 .b8 $str[17] = {37, 100, 32, 45, 32, 37, 46, 50, 102, 32, 104, 101, 108, 108, 111, 10};

.visible .entry _Z11cudaRoutineiPf(
	.param .u32 _Z11cudaRoutineiPf_param_0,
	.param .u64 .ptr .align 1 _Z11cudaRoutineiPf_param_1
)
{
	.local .align 16 .b8 	__local_depot0[16];
	.reg .b64 	%SP;
	.reg .b64 	%SPL;
	.reg .b32 	%r<4>;
	.reg .b32 	%f<2>;
	.reg .b64 	%rd<9>;
	.reg .b64 	%fd<2>;

	mov.u64 	%SPL, __local_depot0;
	cvta.local.u64 	%SP, %SPL;
	ld.param.u64 	%rd1, [_Z11cudaRoutineiPf_param_1];
	cvta.to.global.u64 	%rd2, %rd1;
	add.u64 	%rd3, %SP, 0;
	add.u64 	%rd4, %SPL, 0;
	mov.u32 	%r1, %tid.x;
	mul.wide.u32 	%rd5, %r1, 4;
	add.s64 	%rd6, %rd2, %rd5;
	ld.global.f32 	%f1, [%rd6];
	cvt.f64.f32 	%fd1, %f1;
	st.local.u32 	[%rd4], %r1;
	st.local.f64 	[%rd4+8], %fd1;
	mov.u64 	%rd7, $str;
	cvta.global.u64 	%rd8, %rd7;
	{ // callseq 0, 0
	.param .b64 param0;
	st.param.b64 	[param0], %rd8;
	.param .b64 param1;
	st.param.b64 	[param1], %rd3;
	.param .b32 retval0;
	call.uni (retval0), 
	vprintf, 
	(
	param0, 
	param1
	);
	ld.param.b32 	%r2, [retval0];
	} // callseq 0
	ret;

}


// ===== COMPILED SASS (sm_100) =====

	.target	sm_100

	.elftype	@"ET_EXEC"


//--------------------- .note.nv.tkinfo           --------------------------
	.section	.note.nv.tkinfo,"",@"SHT_NOTE"
	.sectionflags	@"SHF_NOTE_NV_TKINFO"
	.tkinfo
        /*0018*/ 	.word	0x00000002
        /*0030*/ 	.string	""
        /*0030*/ 	.string	"ptxas"
        /*0030*/ 	.string	"Cuda compilation tools, release 13.0, V13.0.88"
        /*0030*/ 	.string	"Build cuda_13.0.r13.0/compiler.36424714_0"
        /*0030*/ 	.string	"-arch sm_100 -m 64 "



//--------------------- .note.nv.cuinfo           --------------------------
	.section	.note.nv.cuinfo,"",@"SHT_NOTE"
	.sectionflags	@"SHF_NOTE_NV_CUINFO"
        /*0018*/ 	.short	0x0002
        /*001a*/ 	.short	0x0064
        /*001c*/ 	.short	0x0082
	.zero		2


//--------------------- .nv.info                  --------------------------
	.section	.nv.info,"",@"SHT_CUDA_INFO"
	.align	4


	//----- nvinfo : EIATTR_REGCOUNT
	.align		4
        /*0000*/ 	.byte	0x04, 0x2f
        /*0002*/ 	.short	(.L_2 - .L_1)
	.align		4
.L_1:
        /*0004*/ 	.word	index@(_Z11cudaRoutineiPf)
        /*0008*/ 	.word	0x00000018


	//----- nvinfo : EIATTR_FRAME_SIZE
	.align		4
.L_2:
        /*000c*/ 	.byte	0x04, 0x11
        /*000e*/ 	.short	(.L_4 - .L_3)
	.align		4
.L_3:
        /*0010*/ 	.word	index@(_Z11cudaRoutineiPf)
        /*0014*/ 	.word	0x00000010


	//----- nvinfo : EIATTR_MIN_STACK_SIZE
	.align		4
.L_4:
        /*0018*/ 	.byte	0x04, 0x12
        /*001a*/ 	.short	(.L_6 - .L_5)
	.align		4
.L_5:
        /*001c*/ 	.word	index@(_Z11cudaRoutineiPf)
        /*0020*/ 	.word	0x00000010
.L_6:


//--------------------- .nv.compat                --------------------------
	.section	.nv.compat,"",@"SHT_CUDA_COMPAT_INFO"
	.align	4
        /*0000*/ 	.byte	0x02, 0x09, 0x00, 0x00, 0x02, 0x02, 0x01, 0x00, 0x02, 0x05, 0x05, 0x00, 0x03, 0x07, 0x01, 0x01
        /*0010*/ 	.byte	0x02, 0x03, 0x00, 0x00, 0x02, 0x06, 0x01, 0x00, 0x04, 0x0b, 0x08, 0x00, 0x09, 0x00, 0x00, 0x00
        /*0020*/ 	.byte	0x00, 0x00, 0x00, 0x00


//--------------------- .nv.info._Z11cudaRoutineiPf --------------------------
	.section	.nv.info._Z11cudaRoutineiPf,"",@"SHT_CUDA_INFO"
	.sectionflags	@""
	.align	4


	//----- nvinfo : EIATTR_CUDA_API_VERSION
	.align		4
        /*0000*/ 	.byte	0x04, 0x37
        /*0002*/ 	.short	(.L_8 - .L_7)
.L_7:
        /*0004*/ 	.word	0x00000082


	//----- nvinfo : EIATTR_KPARAM_INFO
	.align		4
.L_8:
        /*0008*/ 	.byte	0x04, 0x17
        /*000a*/ 	.short	(.L_10 - .L_9)
.L_9:
        /*000c*/ 	.word	0x00000000
        /*0010*/ 	.short	0x0001
        /*0012*/ 	.short	0x0008
        /*0014*/ 	.byte	0x00, 0xf5, 0x21, 0x00


	//----- nvinfo : EIATTR_KPARAM_INFO
	.align		4
.L_10:
        /*0018*/ 	.byte	0x04, 0x17
        /*001a*/ 	.short	(.L_12 - .L_11)
.L_11:
        /*001c*/ 	.word	0x00000000
        /*0020*/ 	.short	0x0000
        /*0022*/ 	.short	0x0000
        /*0024*/ 	.byte	0x00, 0xf0, 0x11, 0x00


	//----- nvinfo : EIATTR_SPARSE_MMA_MASK
	.align		4
.L_12:
        /*0028*/ 	.byte	0x03, 0x50
        /*002a*/ 	.short	0x0000


	//----- nvinfo : EIATTR_MAXREG_COUNT
	.align		4
        /*002c*/ 	.byte	0x03, 0x1b
        /*002e*/ 	.short	0x00ff


	//----- nvinfo : EIATTR_EXTERNS
	.align		4
        /*0030*/ 	.byte	0x04, 0x0f
        /*0032*/ 	.short	(.L_14 - .L_13)


	//   ....[0]....
	.align		4
.L_13:
        /*0034*/ 	.word	index@(vprintf)


	//----- nvinfo : EIATTR_MERCURY_ISA_VERSION
	.align		4
.L_14:
        /*0038*/ 	.byte	0x03, 0x5f
        /*003a*/ 	.short	0x0101


	//----- nvinfo : EIATTR_VRC_CTA_INIT_COUNT
	.align		4
        /*003c*/ 	.byte	0x02, 0x4a
	.zero		1
	.zero		1


	//----- nvinfo : EIATTR_SYSCALL_OFFSETS
	.align		4
        /*0040*/ 	.byte	0x04, 0x46
        /*0042*/ 	.short	(.L_16 - .L_15)


	//   ....[0]....
.L_15:
        /*0044*/ 	.word	0x00000140


	//----- nvinfo : EIATTR_EXIT_INSTR_OFFSETS
	.align		4
.L_16:
        /*0048*/ 	.byte	0x04, 0x1c
        /*004a*/ 	.short	(.L_18 - .L_17)


	//   ....[0]....
.L_17:
        /*004c*/ 	.word	0x00000150


	//----- nvinfo : EIATTR_CBANK_PARAM_SIZE
	.align		4
.L_18:
        /*0050*/ 	.byte	0x03, 0x19
        /*0052*/ 	.short	0x0010


	//----- nvinfo : EIATTR_PARAM_CBANK
	.align		4
        /*0054*/ 	.byte	0x04, 0x0a
        /*0056*/ 	.short	(.L_20 - .L_19)
	.align		4
.L_19:
        /*0058*/ 	.word	index@(.nv.constant0._Z11cudaRoutineiPf)
        /*005c*/ 	.short	0x0380
        /*005e*/ 	.short	0x0010


	//----- nvinfo : EIATTR_SW_WAR
	.align		4
.L_20:
        /*0060*/ 	.byte	0x04, 0x36
        /*0062*/ 	.short	(.L_22 - .L_21)
.L_21:
        /*0064*/ 	.word	0x00000008
.L_22:


//--------------------- .nv.callgraph             --------------------------
	.section	.nv.callgraph,"",@"SHT_CUDA_CALLGRAPH"
	.align	4
	.sectionentsize	8
	.align		4
        /*0000*/ 	.word	0x00000000
	.align		4
        /*0004*/ 	.word	0xffffffff
	.align		4
        /*0008*/ 	.word	index@(_Z11cudaRoutineiPf)
	.align		4
        /*000c*/ 	.word	index@(vprintf)
	.align		4
        /*0010*/ 	.word	0x00000000
	.align		4
        /*0014*/ 	.word	0xfffffffe
	.align		4
        /*0018*/ 	.word	0x00000000
	.align		4
        /*001c*/ 	.word	0xfffffffd
	.align		4
        /*0020*/ 	.word	0x00000000
	.align		4
        /*0024*/ 	.word	0xfffffffc


//--------------------- .nv.constant4             --------------------------
	.section	.nv.constant4,"a",@progbits
	.align	8
	.align		8
.nv.constant4:
        /*0000*/ 	.dword	vprintf
	.align		8
        /*0008*/ 	.dword	$str


//--------------------- .text._Z11cudaRoutineiPf  --------------------------
	.section	.text._Z11cudaRoutineiPf,"ax",@progbits
	.align	128
        .global         _Z11cudaRoutineiPf
        .type           _Z11cudaRoutineiPf,@function
        .size           _Z11cudaRoutineiPf,(.L_x_2 - _Z11cudaRoutineiPf)
        .other          _Z11cudaRoutineiPf,@"STO_CUDA_ENTRY STV_DEFAULT"
_Z11cudaRoutineiPf:
.text._Z11cudaRoutineiPf:
[----:B------:R-:W0:Y:S01]  /*0000*/  LDC R1, c[0x0][0x37c] ;  /* 0x0000df00ff017b82 */ /* 0x000e220000000800 */
[----:B------:R-:W1:Y:S07]  /*0010*/  S2R R12, SR_TID.X ;  /* 0x00000000000c7919 */ /* 0x000e6e0000002100 */
[----:B------:R-:W1:Y:S01]  /*0020*/  LDC.64 R2, c[0x0][0x388] ;  /* 0x0000e200ff027b82 */ /* 0x000e620000000a00 */
[----:B------:R-:W2:Y:S01]  /*0030*/  LDCU.64 UR4, c[0x0][0x358] ;  /* 0x00006b00ff0477ac */ /* 0x000ea20008000a00 */
[----:B0-----:R-:W-:Y:S01]  /*0040*/  VIADD R1, R1, 0xfffffff0 ;  /* 0xfffffff001017836 */ /* 0x001fe20000000000 */
[----:B------:R-:W0:Y:S01]  /*0050*/  LDCU.64 UR6, c[0x4][0x8] ;  /* 0x01000100ff0677ac */ /* 0x000e220008000a00 */
[----:B-1----:R-:W-:-:S06]  /*0060*/  IMAD.WIDE.U32 R2, R12, 0x4, R2 ;  /* 0x000000040c027825 */ /* 0x002fcc00078e0002 */
[----:B--2---:R-:W2:Y:S01]  /*0070*/  LDG.E R2, desc[UR4][R2.64] ;  /* 0x0000000402027981 */ /* 0x004ea2000c1e1900 */
[----:B------:R-:W-:Y:S01]  /*0080*/  MOV R0, 0x0 ;  /* 0x0000000000007802 */ /* 0x000fe20000000f00 */
[----:B------:R-:W1:Y:S01]  /*0090*/  LDCU UR4, c[0x0][0x2f8] ;  /* 0x00005f00ff0477ac */ /* 0x000e620008000800 */
[----:B0-----:R-:W-:Y:S01]  /*00a0*/  IMAD.U32 R4, RZ, RZ, UR6 ;  /* 0x00000006ff047e24 */ /* 0x001fe2000f8e00ff */
[----:B------:R0:W-:Y:S01]  /*00b0*/  STL [R1], R12 ;  /* 0x0000000c01007387 */ /* 0x0001e20000100800 */
[----:B------:R0:W3:Y:S01]  /*00c0*/  LDC.64 R10, c[0x4][R0] ;  /* 0x01000000000a7b82 */ /* 0x0000e20000000a00 */
[----:B------:R-:W4:Y:S01]  /*00d0*/  LDCU UR5, c[0x0][0x2fc] ;  /* 0x00005f80ff0577ac */ /* 0x000f220008000800 */
[----:B------:R-:W-:Y:S02]  /*00e0*/  MOV R5, UR7 ;  /* 0x0000000700057c02 */ /* 0x000fe40008000f00 */
[----:B-1----:R-:W-:-:S05]  /*00f0*/  IADD3 R6, P0, PT, R1, UR4, RZ ;  /* 0x0000000401067c10 */ /* 0x002fca000ff1e0ff */
[----:B----4-:R-:W-:Y:S01]  /*0100*/  IMAD.X R7, RZ, RZ, UR5, P0 ;  /* 0x00000005ff077e24 */ /* 0x010fe200080e06ff */
[----:B--2---:R-:W1:Y:S02]  /*0110*/  F2F.F64.F32 R8, R2 ;  /* 0x0000000200087310 */ /* 0x004e640000201800 */
[----:B-1-3--:R0:W-:Y:S05]  /*0120*/  STL.64 [R1+0x8], R8 ;  /* 0x0000080801007387 */ /* 0x00a1ea0000100a00 */
[----:B------:R-:W-:-:S07]  /*0130*/  LEPC R20, `(.L_x_0) ;  /* 0x000000001014794e */ /* 0x000fce0000000000 */
[----:B0-----:R-:W-:Y:S05]  /*0140*/  CALL.ABS.NOINC R10 ;  /* 0x000000000a007343 */ /* 0x001fea0003c00000 */
.L_x_0:
[----:B------:R-:W-:Y:S05]  /*0150*/  EXIT ;  /* 0x000000000000794d */ /* 0x000fea0003800000 */
.L_x_1:
[----:B------:R-:W-:-:S00]  /*0160*/  BRA `(.L_x_1) ;  /* 0xfffffffc00fc7947 */ /* 0x000fc0000383ffff */
[----:B------:R-:W-:-:S00]  /*0170*/  NOP ;  /* 0x0000000000007918 */ /* 0x000fc00000000000 */
        /* <DEDUP_REMOVED lines=8> */
.L_x_2:


//--------------------- .nv.global.init           --------------------------
	.section	.nv.global.init,"aw",@progbits
.nv.global.init:
	.type		$str,@object
	.size		$str,(.L_0 - $str)
$str:
        /*0000*/ 	.byte	0x25, 0x64, 0x20, 0x2d, 0x20, 0x25, 0x2e, 0x32, 0x66, 0x20, 0x68, 0x65, 0x6c, 0x6c, 0x6f, 0x0a
        /*0010*/ 	.byte	0x00
.L_0:


//--------------------- .nv.shared.reserved.0     --------------------------
	.section	.nv.shared.reserved.0,"aw",@nobits
	.weak		__nv_reservedSMEM_offset_0_alias
	.size		__nv_reservedSMEM_offset_0_alias, 0, 64
	.other		__nv_reservedSMEM_offset_0_alias,@"STO_CUDA_RESERVED_SHARED STV_DEFAULT"
__nv_reservedSMEM_offset_0_alias:
	.zero		0
	.zero		64


//--------------------- .nv.constant0._Z11cudaRoutineiPf --------------------------
	.section	.nv.constant0._Z11cudaRoutineiPf,"a",@progbits
	.sectionflags	@""
	.align	4
.nv.constant0._Z11cudaRoutineiPf:
	.zero		912


//--------------------- SYMBOLS --------------------------

	.type		.nv.reservedSmem.offset0,@object
	.size		.nv.reservedSmem.offset0,0x4
	.type		vprintf,@function
